	.headerflags	@"EF_CUDA_TEXMODE_UNIFIED EF_CUDA_64BIT_ADDRESS EF_CUDA_ACCELERATORS EF_CUDA_SM90 EF_CUDA_VIRTUAL_SM(EF_CUDA_SM90)"
	.elftype	@"ET_EXEC"


//--------------------- .nv.info                  --------------------------
	.section	.nv.info,"",@"SHT_CUDA_INFO"
	.align	4


	//----- nvinfo : EIATTR_REGCOUNT
	.align		4
        /*0000*/ 	.byte	0x04, 0x2f
        /*0002*/ 	.short	(.L_3 - .L_2)
	.align		4
.L_2:
        /*0004*/ 	.word	index@(triton_poi_fused_add_div_sqrt_13)
        /*0008*/ 	.word	0x0000001e


	//----- nvinfo : EIATTR_MIN_STACK_SIZE
	.align		4
.L_3:
        /*000c*/ 	.byte	0x04, 0x12
        /*000e*/ 	.short	(.L_5 - .L_4)
	.align		4
.L_4:
        /*0010*/ 	.word	index@(triton_poi_fused_add_div_sqrt_13)
        /*0014*/ 	.word	0x00000000


	//----- nvinfo : EIATTR_FRAME_SIZE
	.align		4
.L_5:
        /*0018*/ 	.byte	0x04, 0x11
        /*001a*/ 	.short	(.L_7 - .L_6)
	.align		4
.L_6:
        /*001c*/ 	.word	index@(triton_poi_fused_add_div_sqrt_13)
        /*0020*/ 	.word	0x00000000


	//----- nvinfo : EIATTR_MIN_STACK_SIZE
	.align		4
.L_7:
        /*0024*/ 	.byte	0x04, 0x12
        /*0026*/ 	.short	(.L_9 - .L_8)
	.align		4
.L_8:
        /*0028*/ 	.word	index@(triton_poi_fused_add_div_sqrt_13)
        /*002c*/ 	.word	0x00000000
.L_9:


//--------------------- .nv.info.triton_poi_fused_add_div_sqrt_13 --------------------------
	.section	.nv.info.triton_poi_fused_add_div_sqrt_13,"",@"SHT_CUDA_INFO"
	.sectionflags	@""
	.align	4


	//----- nvinfo : EIATTR_CUDA_API_VERSION
	.align		4
        /*0000*/ 	.byte	0x04, 0x37
        /*0002*/ 	.short	(.L_11 - .L_10)
.L_10:
        /*0004*/ 	.word	0x0000007c


	//----- nvinfo : EIATTR_KPARAM_INFO
	.align		4
.L_11:
        /*0008*/ 	.byte	0x04, 0x17
        /*000a*/ 	.short	(.L_13 - .L_12)
.L_12:
        /*000c*/ 	.word	0x00000000
        /*0010*/ 	.short	0x0004
        /*0012*/ 	.short	0x001c
        /*0014*/ 	.byte	0x00, 0xf0, 0x11, 0x00


	//----- nvinfo : EIATTR_KPARAM_INFO
	.align		4
.L_13:
        /*0018*/ 	.byte	0x04, 0x17
        /*001a*/ 	.short	(.L_15 - .L_14)
.L_14:
        /*001c*/ 	.word	0x00000000
        /*0020*/ 	.short	0x0003
        /*0022*/ 	.short	0x0018
        /*0024*/ 	.byte	0x00, 0xf0, 0x11, 0x00


	//----- nvinfo : EIATTR_KPARAM_INFO
	.align		4
.L_15:
        /*0028*/ 	.byte	0x04, 0x17
        /*002a*/ 	.short	(.L_17 - .L_16)
.L_16:
        /*002c*/ 	.word	0x00000000
        /*0030*/ 	.short	0x0002
        /*0032*/ 	.short	0x0010
        /*0034*/ 	.byte	0x00, 0xf4, 0x21, 0x00


	//----- nvinfo : EIATTR_KPARAM_INFO
	.align		4
.L_17:
        /*0038*/ 	.byte	0x04, 0x17
        /*003a*/ 	.short	(.L_19 - .L_18)
.L_18:
        /*003c*/ 	.word	0x00000000
        /*0040*/ 	.short	0x0001
        /*0042*/ 	.short	0x0008
        /*0044*/ 	.byte	0x00, 0xf4, 0x21, 0x00


	//----- nvinfo : EIATTR_KPARAM_INFO
	.align		4
.L_19:
        /*0048*/ 	.byte	0x04, 0x17
        /*004a*/ 	.short	(.L_21 - .L_20)
.L_20:
        /*004c*/ 	.word	0x00000000
        /*0050*/ 	.short	0x0000
        /*0052*/ 	.short	0x0000
        /*0054*/ 	.byte	0x00, 0xf4, 0x21, 0x00


	//----- nvinfo : EIATTR_SPARSE_MMA_MASK
	.align		4
.L_21:
        /*0058*/ 	.byte	0x03, 0x50
        /*005a*/ 	.short	0x0000


	//----- nvinfo : EIATTR_MAXREG_COUNT
	.align		4
        /*005c*/ 	.byte	0x03, 0x1b
        /*005e*/ 	.short	0x00ff


	//----- nvinfo : EIATTR_EXIT_INSTR_OFFSETS
	.align		4
        /*0060*/ 	.byte	0x04, 0x1c
        /*0062*/ 	.short	(.L_23 - .L_22)


	//   ....[0]....
.L_22:
        /*0064*/ 	.word	0x00000a20


	//   ....[1]....
        /*0068*/ 	.word	0x00000a40


	//----- nvinfo : EIATTR_REQNTID
	.align		4
.L_23:
        /*006c*/ 	.byte	0x04, 0x10
        /*006e*/ 	.short	(.L_25 - .L_24)
.L_24:
        /*0070*/ 	.word	0x00000080
        /*0074*/ 	.word	0x00000001
        /*0078*/ 	.word	0x00000001


	//----- nvinfo : EIATTR_CBANK_PARAM_SIZE
	.align		4
.L_25:
        /*007c*/ 	.byte	0x03, 0x19
        /*007e*/ 	.short	0x0020


	//----- nvinfo : EIATTR_PARAM_CBANK
	.align		4
        /*0080*/ 	.byte	0x04, 0x0a
        /*0082*/ 	.short	(.L_27 - .L_26)
	.align		4
.L_26:
        /*0084*/ 	.word	index@(.nv.constant0.triton_poi_fused_add_div_sqrt_13)
        /*0088*/ 	.short	0x0210
        /*008a*/ 	.short	0x0020


	//----- nvinfo : EIATTR_SW_WAR
	.align		4
.L_27:
        /*008c*/ 	.byte	0x04, 0x36
        /*008e*/ 	.short	(.L_29 - .L_28)
.L_28:
        /*0090*/ 	.word	0x00000008
.L_29:


//--------------------- .nv.callgraph             --------------------------
	.section	.nv.callgraph,"",@"SHT_CUDA_CALLGRAPH"
	.align	4
	.sectionentsize	8
	.align		4
        /*0000*/ 	.word	0x00000000
	.align		4
        /*0004*/ 	.word	0xffffffff
	.align		4
        /*0008*/ 	.word	0x00000000
	.align		4
        /*000c*/ 	.word	0xfffffffe
	.align		4
        /*0010*/ 	.word	0x00000000
	.align		4
        /*0014*/ 	.word	0xfffffffd
	.align		4
        /*0018*/ 	.word	0x00000000
	.align		4
        /*001c*/ 	.word	0xfffffffc


//--------------------- .nv.constant4             --------------------------
	.section	.nv.constant4,"a",@progbits
	.align	8
	.align		8
.nv.constant4:
        /*0000*/ 	.dword	_$_str
	.align		8
        /*0008*/ 	.dword	_$_str_$_2


//--------------------- .text.triton_poi_fused_add_div_sqrt_13 --------------------------
	.section	.text.triton_poi_fused_add_div_sqrt_13,"ax",@progbits
	.sectionflags	@"SHF_BARRIERS=1"
	.align	128
        .global         triton_poi_fused_add_div_sqrt_13
        .type           triton_poi_fused_add_div_sqrt_13,@function
        .size           triton_poi_fused_add_div_sqrt_13,(.L_x_1 - triton_poi_fused_add_div_sqrt_13)
        .other          triton_poi_fused_add_div_sqrt_13,@"STO_CUDA_ENTRY STV_DEFAULT"
triton_poi_fused_add_div_sqrt_13:
.text.triton_poi_fused_add_div_sqrt_13:
[----:B------:R-:W0:Y:S01]  /*0000*/  LDC R1, c[0x0][0x28] ;  /* 0x00000a00ff017b82 */ /* 0x000e220000000800 */
[----:B------:R-:W1:Y:S07]  /*0010*/  S2R R14, SR_CTAID.Y ;  /* 0x00000000000e7919 */ /* 0x000e6e0000002600 */
[----:B------:R-:W2:Y:S01]  /*0020*/  LDC.64 R4, c[0x0][0x210] ;  /* 0x00008400ff047b82 */ /* 0x000ea20000000a00 */
[----:B------:R-:W-:Y:S01]  /*0030*/  CS2R R10, SRZ ;  /* 0x00000000000a7805 */ /* 0x000fe2000001ff00 */
[----:B------:R-:W-:Y:S01]  /*0040*/  ULDC.64 UR6, c[0x0][0x208] ;  /* 0x0000820000067ab9 */ /* 0x000fe20000000a00 */
[----:B------:R-:W3:Y:S01]  /*0050*/  S2R R0, SR_TID.X ;  /* 0x0000000000007919 */ /* 0x000ee20000002100 */
[----:B------:R-:W4:Y:S01]  /*0060*/  S2R R16, SR_CTAID.X ;  /* 0x0000000000107919 */ /* 0x000f220000002500 */
[----:B-1----:R-:W-:-:S02]  /*0070*/  IMAD.SHL.U32 R2, R14, 0x20, RZ ;  /* 0x000000200e027824 */ /* 0x002fc400078e00ff */
[----:B---3--:R-:W-:Y:S01]  /*0080*/  IMAD.SHL.U32 R3, R0, 0x4, RZ ;  /* 0x0000000400037824 */ /* 0x008fe200078e00ff */
[----:B------:R-:W-:Y:S01]  /*0090*/  SHF.R.U32.HI R13, RZ, 0x3, R0 ;  /* 0x00000003ff0d7819 */ /* 0x000fe20000011600 */
[----:B----4-:R-:W-:-:S03]  /*00a0*/  IMAD.SHL.U32 R16, R16, 0x20, RZ ;  /* 0x0000002010107824 */ /* 0x010fc600078e00ff */
[----:B------:R-:W-:Y:S02]  /*00b0*/  LOP3.LUT R6, R2, 0x1c, R3, 0xf8, !PT ;  /* 0x0000001c02067812 */ /* 0x000fe400078ef803 */
[----:B------:R-:W-:Y:S02]  /*00c0*/  SGXT.U32 R13, R13, 0x4 ;  /* 0x000000040d0d781a */ /* 0x000fe40000000000 */
[----:B------:R-:W-:Y:S02]  /*00d0*/  SHF.R.S32.HI R7, RZ, 0x1f, R6 ;  /* 0x0000001fff077819 */ /* 0x000fe40000011406 */
[----:B------:R-:W-:Y:S02]  /*00e0*/  ISETP.GE.AND P0, PT, R6, 0x200, PT ;  /* 0x000002000600780c */ /* 0x000fe40003f06270 */
[----:B------:R-:W-:-:S04]  /*00f0*/  LEA.HI R7, R7, R6, RZ, 0x7 ;  /* 0x0000000607077211 */ /* 0x000fc800078f38ff */
[C---:B------:R-:W-:Y:S01]  /*0100*/  LOP3.LUT R9, R7.reuse, 0xffffff80, RZ, 0xc0, !PT ;  /* 0xffffff8007097812 */ /* 0x040fe200078ec0ff */
[----:B------:R-:W-:Y:S01]  /*0110*/  IMAD.SHL.U32 R8, R7, 0x400, RZ ;  /* 0x0000040007087824 */ /* 0x000fe200078e00ff */
[----:B------:R-:W-:-:S04]  /*0120*/  LOP3.LUT R7, R16, R13, RZ, 0xfc, !PT ;  /* 0x0000000d10077212 */ /* 0x000fc800078efcff */
[----:B------:R-:W-:Y:S02]  /*0130*/  LOP3.LUT R8, R8, 0xfffe0000, RZ, 0xc0, !PT ;  /* 0xfffe000008087812 */ /* 0x000fe400078ec0ff */
[C---:B------:R-:W-:Y:S02]  /*0140*/  ISETP.LT.AND P1, PT, R7.reuse, 0x400, !P0 ;  /* 0x000004000700780c */ /* 0x040fe40004721270 */
[----:B------:R-:W-:Y:S02]  /*0150*/  IADD3 R12, R8, R6, -R9 ;  /* 0x00000006080c7210 */ /* 0x000fe40007ffe809 */
[----:B------:R-:W-:Y:S02]  /*0160*/  CS2R R8, SRZ ;  /* 0x0000000000087805 */ /* 0x000fe4000001ff00 */
[----:B------:R-:W-:Y:S01]  /*0170*/  LOP3.LUT R6, R16, 0x10, R13, 0xfe, !PT ;  /* 0x0000001010067812 */ /* 0x000fe200078efe0d */
[----:B------:R-:W-:-:S03]  /*0180*/  IMAD R19, R7, 0x80, R12 ;  /* 0x0000008007137824 */ /* 0x000fc600078e020c */
[C---:B------:R-:W-:Y:S01]  /*0190*/  ISETP.LT.AND P0, PT, R6.reuse, 0x400, !P0 ;  /* 0x000004000600780c */ /* 0x040fe20004701270 */
[----:B------:R-:W-:Y:S02]  /*01a0*/  IMAD R21, R6, 0x80, R12 ;  /* 0x0000008006157824 */ /* 0x000fe400078e020c */
[----:B--2---:R-:W-:Y:S01]  /*01b0*/  IMAD.WIDE R18, R19, 0x4, R4 ;  /* 0x0000000413127825 */ /* 0x004fe200078e0204 */
[----:B------:R-:W-:-:S03]  /*01c0*/  CS2R R6, SRZ ;  /* 0x0000000000067805 */ /* 0x000fc6000001ff00 */
[----:B------:R-:W-:Y:S01]  /*01d0*/  IMAD.WIDE R20, R21, 0x4, R4 ;  /* 0x0000000415147825 */ /* 0x000fe200078e0204 */
[----:B------:R-:W-:Y:S01]  /*01e0*/  CS2R R4, SRZ ;  /* 0x0000000000047805 */ /* 0x000fe2000001ff00 */
[----:B------:R1:W2:Y:S05]  /*01f0*/  @P1 LDG.E.EL.128 R8, desc[UR6][R18.64] ;  /* 0x0000000612081981 */ /* 0x0002aa000c2e1d00 */
[----:B------:R3:W4:Y:S01]  /*0200*/  @P0 LDG.E.EL.128 R4, desc[UR6][R20.64] ;  /* 0x0000000614040981 */ /* 0x000722000c2e1d00 */
[----:B------:R-:W5:Y:S01]  /*0210*/  S2UR UR5, SR_CgaCtaId ;  /* 0x00000000000579c3 */ /* 0x000f620000008800 */
[----:B------:R-:W-:Y:S01]  /*0220*/  IMAD.SHL.U32 R0, R0, 0x80, RZ ;  /* 0x0000008000007824 */ /* 0x000fe200078e00ff */
[----:B------:R-:W-:-:S04]  /*0230*/  UMOV UR4, 0x400 ;  /* 0x0000040000047882 */ /* 0x000fc80000000000 */
[----:B------:R-:W-:Y:S02]  /*0240*/  LOP3.LUT R12, R0, 0x380, RZ, 0xc0, !PT ;  /* 0x00000380000c7812 */ /* 0x000fe400078ec0ff */
[-C--:B------:R-:W-:Y:S02]  /*0250*/  LOP3.LUT R0, R2, R13.reuse, RZ, 0xfc, !PT ;  /* 0x0000000d02007212 */ /* 0x080fe400078efcff */
[----:B------:R-:W-:Y:S02]  /*0260*/  LOP3.LUT R2, R2, 0x10, R13, 0xfe, !PT ;  /* 0x0000001002027812 */ /* 0x000fe400078efe0d */
[C---:B------:R-:W-:Y:S02]  /*0270*/  LOP3.LUT R13, R12.reuse, R13, RZ, 0xfc, !PT ;  /* 0x0000000d0c0d7212 */ /* 0x040fe400078efcff */
[C---:B-1----:R-:W-:Y:S02]  /*0280*/  LOP3.LUT R18, R12.reuse, 0x20, RZ, 0xfc, !PT ;  /* 0x000000200c127812 */ /* 0x042fe400078efcff */
[----:B------:R-:W-:-:S02]  /*0290*/  LOP3.LUT R22, R12, 0x40, RZ, 0xfc, !PT ;  /* 0x000000400c167812 */ /* 0x000fc400078efcff */
[C---:B---3--:R-:W-:Y:S02]  /*02a0*/  LOP3.LUT R20, R12.reuse, 0x60, RZ, 0xfc, !PT ;  /* 0x000000600c147812 */ /* 0x048fe400078efcff */
[-C--:B------:R-:W-:Y:S02]  /*02b0*/  LEA.HI R15, R12, R13.reuse, RZ, 0x1b ;  /* 0x0000000d0c0f7211 */ /* 0x080fe400078fd8ff */
[-C--:B------:R-:W-:Y:S01]  /*02c0*/  LEA.HI R18, R18, R13.reuse, RZ, 0x1b ;  /* 0x0000000d12127211 */ /* 0x080fe200078fd8ff */
[----:B-----5:R-:W-:Y:S01]  /*02d0*/  UPRMT UR4, UR5, 0x654, UR4 ;  /* 0x0000065405047896 */ /* 0x020fe20008000004 */
[-C--:B------:R-:W-:Y:S02]  /*02e0*/  LEA.HI R22, R22, R13.reuse, RZ, 0x1b ;  /* 0x0000000d16167211 */ /* 0x080fe400078fd8ff */
[----:B------:R-:W-:Y:S02]  /*02f0*/  LEA.HI R17, R20, R13, RZ, 0x1b ;  /* 0x0000000d14117211 */ /* 0x000fe400078fd8ff */
[----:B------:R-:W1:Y:S01]  /*0300*/  LDC.64 R12, c[0x0][0x218] ;  /* 0x00008600ff0c7b82 */ /* 0x000e620000000a00 */
[----:B------:R-:W-:-:S02]  /*0310*/  LEA R19, R15, UR4, 0x2 ;  /* 0x000000040f137c11 */ /* 0x000fc4000f8e10ff */
[----:B------:R-:W-:Y:S02]  /*0320*/  LEA R20, R18, UR4, 0x2 ;  /* 0x0000000412147c11 */ /* 0x000fe4000f8e10ff */
[----:B------:R-:W-:Y:S02]  /*0330*/  LEA R21, R22, UR4, 0x2 ;  /* 0x0000000416157c11 */ /* 0x000fe4000f8e10ff */
[----:B------:R-:W-:Y:S02]  /*0340*/  LEA R18, R17, UR4, 0x2 ;  /* 0x0000000411127c11 */ /* 0x000fe4000f8e10ff */
[----:B------:R-:W-:Y:S02]  /*0350*/  SHF.R.S32.HI R15, RZ, 0x1a, R14 ;  /* 0x0000001aff0f7819 */ /* 0x000fe4000001140e */
[----:B------:R-:W-:Y:S02]  /*0360*/  LOP3.LUT R17, R16, 0x1c, R3, 0xf8, !PT ;  /* 0x0000001c10117812 */ /* 0x000fe400078ef803 */
[----:B------:R-:W-:-:S02]  /*0370*/  SGXT R15, R15, 0x1 ;  /* 0x000000010f0f781a */ /* 0x000fc40000000200 */
[----:B------:R-:W-:Y:S02]  /*0380*/  ISETP.GE.AND P0, PT, R17, 0x400, PT ;  /* 0x000004001100780c */ /* 0x000fe40003f06270 */
[C---:B------:R-:W-:Y:S02]  /*0390*/  LEA.HI R14, R15.reuse, R0, RZ, 0x7 ;  /* 0x000000000f0e7211 */ /* 0x040fe400078f38ff */
[----:B------:R-:W-:Y:S02]  /*03a0*/  LEA.HI R15, R15, R2, RZ, 0x7 ;  /* 0x000000020f0f7211 */ /* 0x000fe400078f38ff */
[----:B------:R-:W-:Y:S01]  /*03b0*/  ISETP.LT.AND P1, PT, R0, 0x200, !P0 ;  /* 0x000002000000780c */ /* 0x000fe20004721270 */
[----:B------:R-:W-:Y:S01]  /*03c0*/  IMAD.SHL.U32 R14, R14, 0x8, RZ ;  /* 0x000000080e0e7824 */ /* 0x000fe200078e00ff */
[----:B------:R-:W-:Y:S01]  /*03d0*/  ISETP.LT.AND P0, PT, R2, 0x200, !P0 ;  /* 0x000002000200780c */ /* 0x000fe20004701270 */
[----:B------:R-:W-:-:S03]  /*03e0*/  IMAD.SHL.U32 R15, R15, 0x8, RZ ;  /* 0x000000080f0f7824 */ /* 0x000fc600078e00ff */
[----:B------:R-:W-:Y:S01]  /*03f0*/  LOP3.LUT R14, R14, 0xfffffc00, RZ, 0xc0, !PT ;  /* 0xfffffc000e0e7812 */ /* 0x000fe200078ec0ff */
[----:B--2---:R-:W-:Y:S04]  /*0400*/  STS [R19], R8 ;  /* 0x0000000813007388 */ /* 0x004fe80000000800 */
[----:B------:R2:W-:Y:S04]  /*0410*/  STS [R20+0x80], R9 ;  /* 0x0000800914007388 */ /* 0x0005e80000000800 */
[----:B------:R-:W-:Y:S04]  /*0420*/  STS [R21+0x100], R10 ;  /* 0x0001000a15007388 */ /* 0x000fe80000000800 */
[----:B------:R3:W-:Y:S01]  /*0430*/  STS [R18+0x180], R11 ;  /* 0x0001800b12007388 */ /* 0x0007e20000000800 */
[----:B--2---:R-:W-:-:S03]  /*0440*/  CS2R R8, SRZ ;  /* 0x0000000000087805 */ /* 0x004fc6000001ff00 */
[----:B----4-:R2:W-:Y:S04]  /*0450*/  STS [R19+0x40], R4 ;  /* 0x0000400413007388 */ /* 0x0105e80000000800 */
[----:B------:R1:W-:Y:S01]  /*0460*/  STS [R20+0xc0], R5 ;  /* 0x0000c00514007388 */ /* 0x0003e20000000800 */
[----:B---3--:R-:W-:-:S03]  /*0470*/  CS2R R10, SRZ ;  /* 0x00000000000a7805 */ /* 0x008fc6000001ff00 */
[----:B------:R3:W-:Y:S01]  /*0480*/  STS [R21+0x140], R6 ;  /* 0x0001400615007388 */ /* 0x0007e20000000800 */
[----:B--2---:R-:W-:Y:S01]  /*0490*/  LOP3.LUT R4, R15, 0xfffffc00, RZ, 0xc0, !PT ;  /* 0xfffffc000f047812 */ /* 0x004fe200078ec0ff */
[C---:B------:R-:W-:Y:S02]  /*04a0*/  IMAD.IADD R15, R17.reuse, 0x1, R14 ;  /* 0x00000001110f7824 */ /* 0x040fe400078e020e */
[----:B------:R2:W-:Y:S02]  /*04b0*/  STS [R18+0x1c0], R7 ;  /* 0x0001c00712007388 */ /* 0x0005e40000000800 */
[----:B------:R-:W-:Y:S02]  /*04c0*/  IMAD.IADD R19, R17, 0x1, R4 ;  /* 0x0000000111137824 */ /* 0x000fe400078e0204 */
[----:B-1----:R-:W-:Y:S01]  /*04d0*/  IMAD.WIDE R4, R15, 0x4, R12 ;  /* 0x000000040f047825 */ /* 0x002fe200078e020c */
[----:B------:R-:W-:Y:S01]  /*04e0*/  BAR.SYNC.DEFER_BLOCKING 0x0 ;  /* 0x0000000000007b1d */ /* 0x000fe20000010000 */
[----:B------:R-:W-:-:S02]  /*04f0*/  CS2R R14, SRZ ;  /* 0x00000000000e7805 */ /* 0x000fc4000001ff00 */
[----:B---3--:R-:W-:Y:S01]  /*0500*/  IMAD.WIDE R20, R19, 0x4, R12 ;  /* 0x0000000413147825 */ /* 0x008fe200078e020c */
[----:B------:R-:W-:Y:S02]  /*0510*/  CS2R R12, SRZ ;  /* 0x00000000000c7805 */ /* 0x000fe4000001ff00 */
[----:B------:R1:W3:Y:S04]  /*0520*/  @P1 LDG.E.EL.128 R8, desc[UR6][R4.64] ;  /* 0x0000000604081981 */ /* 0x0002e8000c2e1d00 */
[----:B------:R4:W5:Y:S01]  /*0530*/  @P0 LDG.E.EL.128 R12, desc[UR6][R20.64] ;  /* 0x00000006140c0981 */ /* 0x000962000c2e1d00 */
[----:B------:R-:W-:Y:S01]  /*0540*/  SHF.R.U32.HI R6, RZ, 0x5, R3 ;  /* 0x00000005ff067819 */ /* 0x000fe20000011603 */
[--C-:B------:R-:W-:Y:S01]  /*0550*/  IMAD R25, R0, 0x400, R17.reuse ;  /* 0x0000040000197824 */ /* 0x100fe200078e0211 */
[----:B------:R-:W-:Y:S01]  /*0560*/  LOP3.LUT R3, R3, 0x1fc, RZ, 0xc0, !PT ;  /* 0x000001fc03037812 */ /* 0x000fe200078ec0ff */
[----:B------:R-:W-:Y:S01]  /*0570*/  IMAD R27, R2, 0x400, R17 ;  /* 0x00000400021b7824 */ /* 0x000fe200078e0211 */
[----:B-1----:R-:W-:-:S05]  /*0580*/  SGXT.U32 R4, R6, 0x4 ;  /* 0x000000040604781a */ /* 0x002fca0000000000 */
[----:B------:R-:W-:-:S05]  /*0590*/  IMAD.IADD R4, R3, 0x1, R4 ;  /* 0x0000000103047824 */ /* 0x000fca00078e0204 */
[----:B--2---:R-:W-:-:S05]  /*05a0*/  LEA R18, R4, UR4, 0x2 ;  /* 0x0000000404127c11 */ /* 0x004fca000f8e10ff */
[----:B------:R-:W-:Y:S04]  /*05b0*/  LDS R5, [R18+0x4] ;  /* 0x0000040012057984 */ /* 0x000fe80000000800 */
[----:B------:R-:W-:Y:S04]  /*05c0*/  LDS R6, [R18+0x8] ;  /* 0x0000080012067984 */ /* 0x000fe80000000800 */
[----:B------:R-:W1:Y:S01]  /*05d0*/  LDS R4, [R18] ;  /* 0x0000000012047984 */ /* 0x000e620000000800 */
[----:B---3--:R-:W2:Y:S08]  /*05e0*/  MUFU.SQRT R8, R8 ;  /* 0x0000000800087308 */ /* 0x008eb00000002000 */
[----:B------:R3:W1:Y:S01]  /*05f0*/  MUFU.SQRT R7, R10 ;  /* 0x0000000a00077308 */ /* 0x0006620000002000 */
[----:B--2---:R-:W-:-:S07]  /*0600*/  FADD R19, R8, 1.00000001335143196e-10 ;  /* 0x2edbe6ff08137421 */ /* 0x004fce0000000000 */
[----:B------:R-:W2:Y:S01]  /*0610*/  MUFU.SQRT R9, R9 ;  /* 0x0000000900097308 */ /* 0x000ea20000002000 */
[----:B---3--:R-:W-:Y:S02]  /*0620*/  LOP3.LUT R10, R3, 0x200, RZ, 0xfc, !PT ;  /* 0x00000200030a7812 */ /* 0x008fe400078efcff */
[----:B------:R-:W-:Y:S02]  /*0630*/  FSETP.GT.AND P3, PT, R19, 8.50705917302346158658e+37, PT ;  /* 0x7e8000001300780b */ /* 0x000fe40003f64000 */
[----:B------:R-:W-:Y:S01]  /*0640*/  LEA.HI R10, R10, R3, RZ, 0x1b ;  /* 0x000000030a0a7211 */ /* 0x000fe200078fd8ff */
[----:B01----:R-:W-:Y:S02]  /*0650*/  FADD R22, R7, 1.00000001335143196e-10 ;  /* 0x2edbe6ff07167421 */ /* 0x003fe40000000000 */
[----:B------:R-:W0:Y:S01]  /*0660*/  MUFU.SQRT R11, R11 ;  /* 0x0000000b000b7308 */ /* 0x000e220000002000 */
[----:B----4-:R-:W-:Y:S02]  /*0670*/  LEA R20, R10, UR4, 0x2 ;  /* 0x000000040a147c11 */ /* 0x010fe4000f8e10ff */
[----:B------:R-:W-:Y:S01]  /*0680*/  FSETP.GT.AND P5, PT, R22, 8.50705917302346158658e+37, PT ;  /* 0x7e8000001600780b */ /* 0x000fe20003fa4000 */
[----:B--2---:R-:W-:-:S04]  /*0690*/  FADD R9, R9, 1.00000001335143196e-10 ;  /* 0x2edbe6ff09097421 */ /* 0x004fc80000000000 */
[----:B-----5:R-:W1:Y:S01]  /*06a0*/  MUFU.SQRT R12, R12 ;  /* 0x0000000c000c7308 */ /* 0x020e620000002000 */
[----:B------:R-:W-:Y:S01]  /*06b0*/  @P3 FMUL R19, R19, 0.25 ;  /* 0x3e80000013133820 */ /* 0x000fe20000400000 */
[----:B------:R-:W2:Y:S01]  /*06c0*/  LDS R3, [R20+0x804] ;  /* 0x0008040014037984 */ /* 0x000ea20000000800 */
[----:B------:R-:W-:Y:S01]  /*06d0*/  @P3 FMUL R4, R4, 0.25 ;  /* 0x3e80000004043820 */ /* 0x000fe20000400000 */
[----:B------:R-:W-:Y:S02]  /*06e0*/  FSETP.GT.AND P6, PT, R9, 8.50705917302346158658e+37, PT ;  /* 0x7e8000000900780b */ /* 0x000fe40003fc4000 */
[----:B------:R-:W3:Y:S01]  /*06f0*/  LDS R10, [R20+0x808] ;  /* 0x00080800140a7984 */ /* 0x000ee20000000800 */
[----:B0-----:R-:W-:Y:S01]  /*0700*/  FADD R21, R11, 1.00000001335143196e-10 ;  /* 0x2edbe6ff0b157421 */ /* 0x001fe20000000000 */
[----:B------:R-:W0:Y:S01]  /*0710*/  MUFU.SQRT R13, R13 ;  /* 0x0000000d000d7308 */ /* 0x000e220000002000 */
[----:B------:R-:W-:Y:S01]  /*0720*/  @P5 FMUL R22, R22, 0.25 ;  /* 0x3e80000016165820 */ /* 0x000fe20000400000 */
[----:B------:R-:W-:Y:S01]  /*0730*/  LDS R11, [R20+0x80c] ;  /* 0x00080c00140b7984 */ /* 0x000fe20000000800 */
[----:B------:R-:W-:Y:S01]  /*0740*/  @P5 FMUL R6, R6, 0.25 ;  /* 0x3e80000006065820 */ /* 0x000fe20000400000 */
[----:B------:R-:W-:Y:S01]  /*0750*/  FSETP.GT.AND P2, PT, R21, 8.50705917302346158658e+37, PT ;  /* 0x7e8000001500780b */ /* 0x000fe20003f44000 */
[----:B-1----:R-:W-:-:S03]  /*0760*/  FADD R23, R12, 1.00000001335143196e-10 ;  /* 0x2edbe6ff0c177421 */ /* 0x002fc60000000000 */
[----:B------:R1:W4:Y:S01]  /*0770*/  MUFU.SQRT R8, R14 ;  /* 0x0000000e00087308 */ /* 0x0003220000002000 */
[----:B------:R-:W5:Y:S01]  /*0780*/  LDS R12, [R20+0x800] ;  /* 0x00080000140c7984 */ /* 0x000f620000000800 */
[----:B------:R-:W-:Y:S01]  /*0790*/  @P6 FMUL R9, R9, 0.25 ;  /* 0x3e80000009096820 */ /* 0x000fe20000400000 */
[----:B------:R-:W-:Y:S01]  /*07a0*/  @P6 FMUL R5, R5, 0.25 ;  /* 0x3e80000005056820 */ /* 0x000fe20000400000 */
[----:B------:R-:W-:Y:S01]  /*07b0*/  FSETP.GT.AND P4, PT, R23, 8.50705917302346158658e+37, PT ;  /* 0x7e8000001700780b */ /* 0x000fe20003f84000 */
[----:B0-----:R-:W-:-:S03]  /*07c0*/  FADD R24, R13, 1.00000001335143196e-10 ;  /* 0x2edbe6ff0d187421 */ /* 0x001fc60000000000 */
[----:B------:R-:W-:Y:S01]  /*07d0*/  MUFU.SQRT R15, R15 ;  /* 0x0000000f000f7308 */ /* 0x000fe20000002000 */
[----:B-1----:R-:W0:Y:S01]  /*07e0*/  LDS R14, [R18+0xc] ;  /* 0x00000c00120e7984 */ /* 0x002e220000000800 */
[----:B------:R-:W-:Y:S01]  /*07f0*/  @P2 FMUL R21, R21, 0.25 ;  /* 0x3e80000015152820 */ /* 0x000fe20000400000 */
[----:B------:R-:W-:Y:S01]  /*0800*/  FSETP.GT.AND P3, PT, R24, 8.50705917302346158658e+37, PT ;  /* 0x7e8000001800780b */ /* 0x000fe20003f64000 */
[----:B----4-:R-:W-:-:S04]  /*0810*/  FADD R13, R8, 1.00000001335143196e-10 ;  /* 0x2edbe6ff080d7421 */ /* 0x010fc80000000000 */
[----:B------:R-:W1:Y:S01]  /*0820*/  MUFU.RCP R7, R19 ;  /* 0x0000001300077308 */ /* 0x000e620000001000 */
[----:B------:R-:W-:Y:S01]  /*0830*/  @P4 FMUL R23, R23, 0.25 ;  /* 0x3e80000017174820 */ /* 0x000fe20000400000 */
[----:B------:R-:W-:-:S06]  /*0840*/  FSETP.GT.AND P6, PT, R13, 8.50705917302346158658e+37, PT ;  /* 0x7e8000000d00780b */ /* 0x000fcc0003fc4000 */
[----:B------:R4:W3:Y:S01]  /*0850*/  MUFU.RCP R19, R22 ;  /* 0x0000001600137308 */ /* 0x0008e20000001000 */
[----:B------:R-:W-:Y:S01]  /*0860*/  @P3 FMUL R24, R24, 0.25 ;  /* 0x3e80000018183820 */ /* 0x000fe20000400000 */
[----:B--2---:R-:W-:Y:S01]  /*0870*/  @P3 FMUL R3, R3, 0.25 ;  /* 0x3e80000003033820 */ /* 0x004fe20000400000 */
[----:B-1----:R-:W-:-:S05]  /*0880*/  FMUL R4, R7, R4 ;  /* 0x0000000407047220 */ /* 0x002fca0000400000 */
[----:B------:R1:W2:Y:S01]  /*0890*/  MUFU.RCP R16, R9 ;  /* 0x0000000900107308 */ /* 0x0002a20000001000 */
[----:B----4-:R-:W-:Y:S01]  /*08a0*/  FADD R22, R15, 1.00000001335143196e-10 ;  /* 0x2edbe6ff0f167421 */ /* 0x010fe20000000000 */
[----:B------:R-:W-:Y:S01]  /*08b0*/  @P6 FMUL R13, R13, 0.25 ;  /* 0x3e8000000d0d6820 */ /* 0x000fe20000400000 */
[----:B---3--:R-:W-:-:S03]  /*08c0*/  @P6 FMUL R10, R10, 0.25 ;  /* 0x3e8000000a0a6820 */ /* 0x008fc60000400000 */
[----:B------:R-:W-:Y:S01]  /*08d0*/  FSETP.GT.AND P5, PT, R22, 8.50705917302346158658e+37, PT ;  /* 0x7e8000001600780b */ /* 0x000fe20003fa4000 */
[----:B------:R-:W-:Y:S01]  /*08e0*/  FMUL R6, R19, R6 ;  /* 0x0000000613067220 */ /* 0x000fe20000400000 */
[----:B------:R-:W3:Y:S01]  /*08f0*/  MUFU.RCP R21, R21 ;  /* 0x0000001500157308 */ /* 0x000ee20000001000 */
[----:B-1----:R-:W1:Y:S01]  /*0900*/  LDC.64 R8, c[0x0][0x220] ;  /* 0x00008800ff087b82 */ /* 0x002e620000000a00 */
[----:B-----5:R-:W-:Y:S01]  /*0910*/  @P4 FMUL R12, R12, 0.25 ;  /* 0x3e8000000c0c4820 */ /* 0x020fe20000400000 */
[----:B--2---:R-:W-:-:S05]  /*0920*/  FMUL R5, R16, R5 ;  /* 0x0000000510057220 */ /* 0x004fca0000400000 */
[----:B------:R-:W2:Y:S01]  /*0930*/  MUFU.RCP R15, R23 ;  /* 0x00000017000f7308 */ /* 0x000ea20000001000 */
[----:B0-----:R-:W-:Y:S02]  /*0940*/  @P2 FMUL R14, R14, 0.25 ;  /* 0x3e8000000e0e2820 */ /* 0x001fe40000400000 */
[----:B------:R-:W-:Y:S01]  /*0950*/  @P5 FMUL R22, R22, 0.25 ;  /* 0x3e80000016165820 */ /* 0x000fe20000400000 */
[----:B------:R-:W-:Y:S01]  /*0960*/  @P5 FMUL R11, R11, 0.25 ;  /* 0x3e8000000b0b5820 */ /* 0x000fe20000400000 */
[----:B---3--:R-:W-:-:S03]  /*0970*/  FMUL R7, R21, R14 ;  /* 0x0000000e15077220 */ /* 0x008fc60000400000 */
[----:B------:R-:W0:Y:S08]  /*0980*/  MUFU.RCP R18, R24 ;  /* 0x0000001800127308 */ /* 0x000e300000001000 */
[----:B------:R-:W3:Y:S01]  /*0990*/  MUFU.RCP R13, R13 ;  /* 0x0000000d000d7308 */ /* 0x000ee20000001000 */
[----:B-1----:R-:W-:-:S04]  /*09a0*/  IMAD.WIDE R16, R25, 0x4, R8 ;  /* 0x0000000419107825 */ /* 0x002fc800078e0208 */
[----:B------:R-:W-:Y:S01]  /*09b0*/  IMAD.WIDE R20, R27, 0x4, R8 ;  /* 0x000000041b147825 */ /* 0x000fe200078e0208 */
[----:B------:R1:W-:Y:S03]  /*09c0*/  @P1 STG.E.128 desc[UR6][R16.64], R4 ;  /* 0x0000000410001986 */ /* 0x0003e6000c101d06 */
[----:B--2---:R-:W-:Y:S01]  /*09d0*/  FMUL R8, R15, R12 ;  /* 0x0000000c0f087220 */ /* 0x004fe20000400000 */
[----:B------:R-:W2:Y:S01]  /*09e0*/  MUFU.RCP R22, R22 ;  /* 0x0000001600167308 */ /* 0x000ea20000001000 */
[----:B0-----:R-:W-:Y:S01]  /*09f0*/  FMUL R9, R18, R3 ;  /* 0x0000000312097220 */ /* 0x001fe20000400000 */
[----:B---3--:R-:W-:Y:S01]  /*0a00*/  FMUL R10, R13, R10 ;  /* 0x0000000a0d0a7220 */ /* 0x008fe20000400000 */
[----:B--2---:R-:W-:Y:S01]  /*0a10*/  FMUL R11, R22, R11 ;  /* 0x0000000b160b7220 */ /* 0x004fe20000400000 */
[----:B-1----:R-:W-:Y:S06]  /*0a20*/  @!P0 EXIT ;  /* 0x000000000000894d */ /* 0x002fec0003800000 */
[----:B------:R-:W-:Y:S01]  /*0a30*/  STG.E.128 desc[UR6][R20.64], R8 ;  /* 0x0000000814007986 */ /* 0x000fe2000c101d06 */
[----:B------:R-:W-:Y:S05]  /*0a40*/  EXIT ;  /* 0x000000000000794d */ /* 0x000fea0003800000 */
.L_x_0:
[----:B------:R-:W-:-:S00]  /*0a50*/  BRA `(.L_x_0) ;  /* 0xfffffffc00fc7947 */ /* 0x000fc0000383ffff */
[----:B------:R-:W-:-:S00]  /*0a60*/  NOP ;  /* 0x0000000000007918 */ /* 0x000fc00000000000 */
        /* <DEDUP_REMOVED lines=9> */
.L_x_1:


//--------------------- .nv.global.init           --------------------------
	.section	.nv.global.init,"aw",@progbits
.nv.global.init:
	.type		_$_str,@object
	.size		_$_str,(_$_str_$_2 - _$_str)
_$_str:
        /*0000*/ 	.byte	0x5f, 0x5f, 0x43, 0x55, 0x44, 0x41, 0x5f, 0x46, 0x54, 0x5a, 0x00
	.type		_$_str_$_2,@object
	.size		_$_str_$_2,(.L_1 - _$_str_$_2)
_$_str_$_2:
        /*000b*/ 	.byte	0x5f, 0x5f, 0x43, 0x55, 0x44, 0x41, 0x5f, 0x50, 0x52, 0x45, 0x43, 0x5f, 0x53, 0x51, 0x52, 0x54
        /*001b*/ 	.byte	0x00
.L_1:


//--------------------- .nv.shared.triton_poi_fused_add_div_sqrt_13 --------------------------
	.section	.nv.shared.triton_poi_fused_add_div_sqrt_13,"aw",@nobits
	.sectionflags	@""
	.align	16
	.zero		1024


//--------------------- .nv.constant0.triton_poi_fused_add_div_sqrt_13 --------------------------
	.section	.nv.constant0.triton_poi_fused_add_div_sqrt_13,"a",@progbits
	.sectionflags	@""
	.align	4
.nv.constant0.triton_poi_fused_add_div_sqrt_13:
	.zero		560
